	.headerflags	@"EF_CUDA_TEXMODE_UNIFIED EF_CUDA_64BIT_ADDRESS EF_CUDA_ACCELERATORS EF_CUDA_SM90 EF_CUDA_VIRTUAL_SM(EF_CUDA_SM90)"
	.elftype	@"ET_EXEC"


//--------------------- .nv.info                  --------------------------
	.section	.nv.info,"",@"SHT_CUDA_INFO"
	.align	4


	//----- nvinfo : EIATTR_REGCOUNT
	.align		4
        /*0000*/ 	.byte	0x04, 0x2f
        /*0002*/ 	.short	(.L_1 - .L_0)
	.align		4
.L_0:
        /*0004*/ 	.word	index@(triton_poi_fused_cat_83)
        /*0008*/ 	.word	0x00000020


	//----- nvinfo : EIATTR_MIN_STACK_SIZE
	.align		4
.L_1:
        /*000c*/ 	.byte	0x04, 0x12
        /*000e*/ 	.short	(.L_3 - .L_2)
	.align		4
.L_2:
        /*0010*/ 	.word	index@(triton_poi_fused_cat_83)
        /*0014*/ 	.word	0x00000000


	//----- nvinfo : EIATTR_FRAME_SIZE
	.align		4
.L_3:
        /*0018*/ 	.byte	0x04, 0x11
        /*001a*/ 	.short	(.L_5 - .L_4)
	.align		4
.L_4:
        /*001c*/ 	.word	index@(triton_poi_fused_cat_83)
        /*0020*/ 	.word	0x00000000


	//----- nvinfo : EIATTR_MIN_STACK_SIZE
	.align		4
.L_5:
        /*0024*/ 	.byte	0x04, 0x12
        /*0026*/ 	.short	(.L_7 - .L_6)
	.align		4
.L_6:
        /*0028*/ 	.word	index@(triton_poi_fused_cat_83)
        /*002c*/ 	.word	0x00000000
.L_7:


//--------------------- .nv.info.triton_poi_fused_cat_83 --------------------------
	.section	.nv.info.triton_poi_fused_cat_83,"",@"SHT_CUDA_INFO"
	.sectionflags	@""
	.align	4


	//----- nvinfo : EIATTR_CUDA_API_VERSION
	.align		4
        /*0000*/ 	.byte	0x04, 0x37
        /*0002*/ 	.short	(.L_9 - .L_8)
.L_8:
        /*0004*/ 	.word	0x0000007c


	//----- nvinfo : EIATTR_KPARAM_INFO
	.align		4
.L_9:
        /*0008*/ 	.byte	0x04, 0x17
        /*000a*/ 	.short	(.L_11 - .L_10)
.L_10:
        /*000c*/ 	.word	0x00000000
        /*0010*/ 	.short	0x0009
        /*0012*/ 	.short	0x0048
        /*0014*/ 	.byte	0x00, 0xf0, 0x11, 0x00


	//----- nvinfo : EIATTR_KPARAM_INFO
	.align		4
.L_11:
        /*0018*/ 	.byte	0x04, 0x17
        /*001a*/ 	.short	(.L_13 - .L_12)
.L_12:
        /*001c*/ 	.word	0x00000000
        /*0020*/ 	.short	0x0008
        /*0022*/ 	.short	0x0040
        /*0024*/ 	.byte	0x00, 0xf4, 0x21, 0x00


	//----- nvinfo : EIATTR_KPARAM_INFO
	.align		4
.L_13:
        /*0028*/ 	.byte	0x04, 0x17
        /*002a*/ 	.short	(.L_15 - .L_14)
.L_14:
        /*002c*/ 	.word	0x00000000
        /*0030*/ 	.short	0x0007
        /*0032*/ 	.short	0x0038
        /*0034*/ 	.byte	0x00, 0xf4, 0x21, 0x00


	//----- nvinfo : EIATTR_KPARAM_INFO
	.align		4
.L_15:
        /*0038*/ 	.byte	0x04, 0x17
        /*003a*/ 	.short	(.L_17 - .L_16)
.L_16:
        /*003c*/ 	.word	0x00000000
        /*0040*/ 	.short	0x0006
        /*0042*/ 	.short	0x0030
        /*0044*/ 	.byte	0x00, 0xf4, 0x21, 0x00


	//----- nvinfo : EIATTR_KPARAM_INFO
	.align		4
.L_17:
        /*0048*/ 	.byte	0x04, 0x17
        /*004a*/ 	.short	(.L_19 - .L_18)
.L_18:
        /*004c*/ 	.word	0x00000000
        /*0050*/ 	.short	0x0005
        /*0052*/ 	.short	0x0028
        /*0054*/ 	.byte	0x00, 0xf4, 0x21, 0x00


	//----- nvinfo : EIATTR_KPARAM_INFO
	.align		4
.L_19:
        /*0058*/ 	.byte	0x04, 0x17
        /*005a*/ 	.short	(.L_21 - .L_20)
.L_20:
        /*005c*/ 	.word	0x00000000
        /*0060*/ 	.short	0x0004
        /*0062*/ 	.short	0x0020
        /*0064*/ 	.byte	0x00, 0xf4, 0x21, 0x00


	//----- nvinfo : EIATTR_KPARAM_INFO
	.align		4
.L_21:
        /*0068*/ 	.byte	0x04, 0x17
        /*006a*/ 	.short	(.L_23 - .L_22)
.L_22:
        /*006c*/ 	.word	0x00000000
        /*0070*/ 	.short	0x0003
        /*0072*/ 	.short	0x0018
        /*0074*/ 	.byte	0x00, 0xf4, 0x21, 0x00


	//----- nvinfo : EIATTR_KPARAM_INFO
	.align		4
.L_23:
        /*0078*/ 	.byte	0x04, 0x17
        /*007a*/ 	.short	(.L_25 - .L_24)
.L_24:
        /*007c*/ 	.word	0x00000000
        /*0080*/ 	.short	0x0002
        /*0082*/ 	.short	0x0010
        /*0084*/ 	.byte	0x00, 0xf4, 0x21, 0x00


	//----- nvinfo : EIATTR_KPARAM_INFO
	.align		4
.L_25:
        /*0088*/ 	.byte	0x04, 0x17
        /*008a*/ 	.short	(.L_27 - .L_26)
.L_26:
        /*008c*/ 	.word	0x00000000
        /*0090*/ 	.short	0x0001
        /*0092*/ 	.short	0x0008
        /*0094*/ 	.byte	0x00, 0xf4, 0x21, 0x00


	//----- nvinfo : EIATTR_KPARAM_INFO
	.align		4
.L_27:
        /*0098*/ 	.byte	0x04, 0x17
        /*009a*/ 	.short	(.L_29 - .L_28)
.L_28:
        /*009c*/ 	.word	0x00000000
        /*00a0*/ 	.short	0x0000
        /*00a2*/ 	.short	0x0000
        /*00a4*/ 	.byte	0x00, 0xf4, 0x21, 0x00


	//----- nvinfo : EIATTR_SPARSE_MMA_MASK
	.align		4
.L_29:
        /*00a8*/ 	.byte	0x03, 0x50
        /*00aa*/ 	.short	0x0000


	//----- nvinfo : EIATTR_MAXREG_COUNT
	.align		4
        /*00ac*/ 	.byte	0x03, 0x1b
        /*00ae*/ 	.short	0x00ff


	//----- nvinfo : EIATTR_EXIT_INSTR_OFFSETS
	.align		4
        /*00b0*/ 	.byte	0x04, 0x1c
        /*00b2*/ 	.short	(.L_31 - .L_30)


	//   ....[0]....
.L_30:
        /*00b4*/ 	.word	0x00000c10


	//   ....[1]....
        /*00b8*/ 	.word	0x00000c30


	//----- nvinfo : EIATTR_REQNTID
	.align		4
.L_31:
        /*00bc*/ 	.byte	0x04, 0x10
        /*00be*/ 	.short	(.L_33 - .L_32)
.L_32:
        /*00c0*/ 	.word	0x00000080
        /*00c4*/ 	.word	0x00000001
        /*00c8*/ 	.word	0x00000001


	//----- nvinfo : EIATTR_CBANK_PARAM_SIZE
	.align		4
.L_33:
        /*00cc*/ 	.byte	0x03, 0x19
        /*00ce*/ 	.short	0x004c


	//----- nvinfo : EIATTR_PARAM_CBANK
	.align		4
        /*00d0*/ 	.byte	0x04, 0x0a
        /*00d2*/ 	.short	(.L_35 - .L_34)
	.align		4
.L_34:
        /*00d4*/ 	.word	index@(.nv.constant0.triton_poi_fused_cat_83)
        /*00d8*/ 	.short	0x0210
        /*00da*/ 	.short	0x004c


	//----- nvinfo : EIATTR_SW_WAR
	.align		4
.L_35:
        /*00dc*/ 	.byte	0x04, 0x36
        /*00de*/ 	.short	(.L_37 - .L_36)
.L_36:
        /*00e0*/ 	.word	0x00000008
.L_37:


//--------------------- .nv.callgraph             --------------------------
	.section	.nv.callgraph,"",@"SHT_CUDA_CALLGRAPH"
	.align	4
	.sectionentsize	8
	.align		4
        /*0000*/ 	.word	0x00000000
	.align		4
        /*0004*/ 	.word	0xffffffff
	.align		4
        /*0008*/ 	.word	0x00000000
	.align		4
        /*000c*/ 	.word	0xfffffffe
	.align		4
        /*0010*/ 	.word	0x00000000
	.align		4
        /*0014*/ 	.word	0xfffffffd
	.align		4
        /*0018*/ 	.word	0x00000000
	.align		4
        /*001c*/ 	.word	0xfffffffc


//--------------------- .text.triton_poi_fused_cat_83 --------------------------
	.section	.text.triton_poi_fused_cat_83,"ax",@progbits
	.align	128
        .global         triton_poi_fused_cat_83
        .type           triton_poi_fused_cat_83,@function
        .size           triton_poi_fused_cat_83,(.L_x_1 - triton_poi_fused_cat_83)
        .other          triton_poi_fused_cat_83,@"STO_CUDA_ENTRY STV_DEFAULT"
triton_poi_fused_cat_83:
.text.triton_poi_fused_cat_83:
[----:B------:R-:W0:Y:S01]  /*0000*/  LDC R1, c[0x0][0x28] ;  /* 0x00000a00ff017b82 */ /* 0x000e220000000800 */
[----:B------:R-:W1:Y:S07]  /*0010*/  S2R R0, SR_TID.X ;  /* 0x0000000000007919 */ /* 0x000e6e0000002100 */
[----:B------:R-:W2:Y:S01]  /*0020*/  LDC.64 R18, c[0x0][0x228] ;  /* 0x00008a00ff127b82 */ /* 0x000ea20000000a00 */
[----:B------:R-:W-:Y:S01]  /*0030*/  CS2R R16, SRZ ;  /* 0x0000000000107805 */ /* 0x000fe2000001ff00 */
[----:B------:R-:W-:Y:S01]  /*0040*/  ULDC.64 UR4, c[0x0][0x208] ;  /* 0x0000820000047ab9 */ /* 0x000fe20000000a00 */
[----:B------:R-:W3:Y:S05]  /*0050*/  S2R R7, SR_CTAID.X ;  /* 0x0000000000077919 */ /* 0x000eea0000002500 */
[----:B------:R-:W4:Y:S01]  /*0060*/  LDC.64 R14, c[0x0][0x220] ;  /* 0x00008800ff0e7b82 */ /* 0x000f220000000a00 */
[----:B------:R-:W-:-:S07]  /*0070*/  CS2R R12, SRZ ;  /* 0x00000000000c7805 */ /* 0x000fce000001ff00 */
[----:B------:R-:W5:Y:S08]  /*0080*/  LDC.64 R26, c[0x0][0x210] ;  /* 0x00008400ff1a7b82 */ /* 0x000f700000000a00 */
[----:B------:R-:W4:Y:S01]  /*0090*/  LDC.64 R20, c[0x0][0x218] ;  /* 0x00008600ff147b82 */ /* 0x000f220000000a00 */
[----:B-1----:R-:W-:-:S05]  /*00a0*/  IMAD.SHL.U32 R0, R0, 0x2, RZ ;  /* 0x0000000200007824 */ /* 0x002fca00078e00ff */
[----:B------:R-:W-:-:S05]  /*00b0*/  LOP3.LUT R0, R0, 0xfe, RZ, 0xc0, !PT ;  /* 0x000000fe00007812 */ /* 0x000fca00078ec0ff */
[----:B---3--:R-:W-:-:S04]  /*00c0*/  IMAD R7, R7, 0x100, R0 ;  /* 0x0000010007077824 */ /* 0x008fc800078e0200 */
[C---:B------:R-:W-:Y:S01]  /*00d0*/  IMAD.HI R4, R7.reuse, 0x532ae21d, RZ ;  /* 0x532ae21d07047827 */ /* 0x040fe200078e02ff */
[----:B------:R-:W-:-:S04]  /*00e0*/  ISETP.GE.AND P0, PT, R7, 0xc500, PT ;  /* 0x0000c5000700780c */ /* 0x000fc80003f06270 */
[----:B------:R-:W-:-:S04]  /*00f0*/  SHF.R.U32.HI R23, RZ, 0x1f, R4 ;  /* 0x0000001fff177819 */ /* 0x000fc80000011604 */
[CC--:B------:R-:W-:Y:S02]  /*0100*/  LEA.HI.SX32 R0, R4.reuse, R23.reuse, 0x1a ;  /* 0x0000001704007211 */ /* 0x0c0fe400078fd2ff */
[----:B------:R-:W-:Y:S02]  /*0110*/  LEA.HI.SX32 R10, R4, R23, 0x17 ;  /* 0x00000017040a7211 */ /* 0x000fe400078fbaff */
[C---:B------:R-:W-:Y:S01]  /*0120*/  LEA.HI R2, R0.reuse, R0, RZ, 0x3 ;  /* 0x0000000000027211 */ /* 0x040fe200078f18ff */
[----:B------:R-:W-:-:S03]  /*0130*/  IMAD R3, R0, -0xc5, R7 ;  /* 0xffffff3b00037824 */ /* 0x000fc600078e0207 */
[----:B------:R-:W-:Y:S02]  /*0140*/  LOP3.LUT R5, R2, 0xfffffff8, RZ, 0xc0, !PT ;  /* 0xfffffff802057812 */ /* 0x000fe400078ec0ff */
[----:B------:R-:W-:-:S03]  /*0150*/  ISETP.GT.AND P4, PT, R3, 0x95, !P0 ;  /* 0x000000950300780c */ /* 0x000fc60004784270 */
[----:B------:R-:W-:Y:S01]  /*0160*/  IMAD.IADD R2, R0, 0x1, -R5 ;  /* 0x0000000100027824 */ /* 0x000fe200078e0a05 */
[----:B------:R-:W-:-:S03]  /*0170*/  LEA.HI R5, R10, R10, RZ, 0x3 ;  /* 0x0000000a0a057211 */ /* 0x000fc600078f18ff */
[----:B--2---:R-:W-:Y:S01]  /*0180*/  IMAD.WIDE R8, R2, 0x8, R18 ;  /* 0x0000000802087825 */ /* 0x004fe200078e0212 */
[----:B------:R-:W-:-:S05]  /*0190*/  LOP3.LUT R5, R5, 0xfffffff8, RZ, 0xc0, !PT ;  /* 0xfffffff805057812 */ /* 0x000fca00078ec0ff */
[----:B------:R1:W2:Y:S01]  /*01a0*/  @P4 LDG.E.EL.64 R16, desc[UR4][R8.64] ;  /* 0x0000000408104981 */ /* 0x0002a2000c2e1b00 */
[----:B------:R-:W-:-:S04]  /*01b0*/  IMAD.IADD R10, R10, 0x1, -R5 ;  /* 0x000000010a0a7824 */ /* 0x000fc800078e0a05 */
[----:B----4-:R-:W-:-:S05]  /*01c0*/  IMAD.WIDE R14, R10, 0x8, R14 ;  /* 0x000000080a0e7825 */ /* 0x010fca00078e020e */
[----:B------:R-:W3:Y:S01]  /*01d0*/  @P4 LDG.E.EL.64 R12, desc[UR4][R14.64] ;  /* 0x000000040e0c4981 */ /* 0x000ee2000c2e1b00 */
[----:B------:R-:W-:Y:S01]  /*01e0*/  IADD3 R6, R7, 0x1, RZ ;  /* 0x0000000107067810 */ /* 0x000fe20007ffe0ff */
[C---:B------:R-:W-:Y:S01]  /*01f0*/  IMAD R29, R0.reuse, 0x96, R3 ;  /* 0x00000096001d7824 */ /* 0x040fe200078e0203 */
[----:B------:R-:W-:Y:S02]  /*0200*/  LEA.HI R11, R0, R0, RZ, 0x6 ;  /* 0x00000000000b7211 */ /* 0x000fe400078f30ff */
[----:B------:R-:W-:Y:S01]  /*0210*/  LEA.HI.SX32 R23, R4, R23, 0x14 ;  /* 0x0000001704177211 */ /* 0x000fe200078fa2ff */
[----:B------:R-:W-:Y:S01]  /*0220*/  IMAD.HI R5, R6, 0x532ae21d, RZ ;  /* 0x532ae21d06057827 */ /* 0x000fe200078e02ff */
[----:B------:R-:W-:Y:S02]  /*0230*/  LOP3.LUT R11, R11, 0xffffffc0, RZ, 0xc0, !PT ;  /* 0xffffffc00b0b7812 */ /* 0x000fe400078ec0ff */
[----:B------:R-:W-:Y:S01]  /*0240*/  ISETP.GE.AND P1, PT, R3, 0x96, PT ;  /* 0x000000960300780c */ /* 0x000fe20003f26270 */
[----:B-----5:R-:W-:Y:S01]  /*0250*/  IMAD.WIDE R28, R29, 0x4, R26 ;  /* 0x000000041d1c7825 */ /* 0x020fe200078e021a */
[----:B------:R-:W-:-:S02]  /*0260*/  SHF.R.U32.HI R22, RZ, 0x1f, R5 ;  /* 0x0000001fff167819 */ /* 0x000fc40000011605 */
[----:B------:R-:W-:Y:S01]  /*0270*/  ISETP.LT.AND P5, PT, R7, 0xc500, !P1 ;  /* 0x0000c5000700780c */ /* 0x000fe20004fa1270 */
[----:B------:R-:W-:Y:S01]  /*0280*/  IMAD.IADD R4, R0, 0x1, -R11 ;  /* 0x0000000100047824 */ /* 0x000fe200078e0a0b */
[----:B-1----:R-:W-:Y:S01]  /*0290*/  LEA.HI.SX32 R9, R5, R22, 0x1a ;  /* 0x0000001605097211 */ /* 0x002fe200078fd2ff */
[----:B------:R-:W-:Y:S02]  /*02a0*/  VIADD R22, R3, 0xffffff6a ;  /* 0xffffff6a03167836 */ /* 0x000fe40000000000 */
[----:B------:R-:W-:Y:S02]  /*02b0*/  IMAD R5, R23, 0xbc0, R4 ;  /* 0x00000bc017057824 */ /* 0x000fe400078e0204 */
[C---:B------:R-:W-:Y:S02]  /*02c0*/  IMAD R8, R9.reuse, -0xc5, R6 ;  /* 0xffffff3b09087824 */ /* 0x040fe400078e0206 */
[----:B------:R-:W-:Y:S02]  /*02d0*/  IMAD R25, R22, 0x40, R5 ;  /* 0x0000004016197824 */ /* 0x000fe400078e0205 */
[----:B------:R-:W-:-:S02]  /*02e0*/  IMAD R3, R9, 0x96, R8 ;  /* 0x0000009609037824 */ /* 0x000fc400078e0208 */
[----:B------:R-:W-:Y:S01]  /*02f0*/  IMAD.MOV.U32 R0, RZ, RZ, RZ ;  /* 0x000000ffff007224 */ /* 0x000fe200078e00ff */
[----:B------:R-:W-:Y:S01]  /*0300*/  SHF.R.S32.HI R4, RZ, 0x1f, R9 ;  /* 0x0000001fff047819 */ /* 0x000fe20000011409 */
[----:B------:R-:W-:Y:S01]  /*0310*/  IMAD.WIDE R26, R3, 0x4, R26 ;  /* 0x00000004031a7825 */ /* 0x000fe200078e021a */
[----:B------:R-:W-:-:S03]  /*0320*/  ISETP.LT.AND P2, PT, R8, 0x96, !P0 ;  /* 0x000000960800780c */ /* 0x000fc60004741270 */
[----:B0-----:R-:W-:-:S04]  /*0330*/  IMAD.WIDE R24, R25, 0x4, R20 ;  /* 0x0000000419187825 */ /* 0x001fc800078e0214 */
[----:B------:R-:W-:Y:S01]  /*0340*/  IMAD.MOV.U32 R6, RZ, RZ, RZ ;  /* 0x000000ffff067224 */ /* 0x000fe200078e00ff */
[----:B------:R0:W4:Y:S01]  /*0350*/  @P4 LDG.E.EL R0, desc[UR4][R24.64] ;  /* 0x0000000418004981 */ /* 0x000122000c2e1900 */
[----:B------:R-:W-:-:S04]  /*0360*/  HFMA2.MMA R5, -RZ, RZ, 0, 0 ;  /* 0x00000000ff057435 */ /* 0x000fc800000001ff */
[----:B------:R1:W5:Y:S06]  /*0370*/  @P5 LDG.E.EL R6, desc[UR4][R28.64] ;  /* 0x000000041c065981 */ /* 0x00036c000c2e1900 */
[----:B------:R0:W4:Y:S01]  /*0380*/  @P2 LDG.E.EL R5, desc[UR4][R26.64] ;  /* 0x000000041a052981 */ /* 0x000122000c2e1900 */
[----:B--2---:R-:W-:Y:S02]  /*0390*/  SEL R3, R17, RZ, P4 ;  /* 0x000000ff11037207 */ /* 0x004fe40002000000 */
[----:B0-----:R-:W-:Y:S02]  /*03a0*/  SEL R25, R16, RZ, P4 ;  /* 0x000000ff10197207 */ /* 0x001fe40002000000 */
[----:B------:R-:W-:Y:S01]  /*03b0*/  SHF.R.U32.HI R11, RZ, 0x1d, R3 ;  /* 0x0000001dff0b7819 */ /* 0x000fe20000011603 */
[----:B------:R-:W0:Y:S03]  /*03c0*/  LDC.64 R16, c[0x0][0x230] ;  /* 0x00008c00ff107b82 */ /* 0x000e260000000a00 */
[----:B-1----:R-:W-:-:S02]  /*03d0*/  LOP3.LUT R28, R11, 0x4, RZ, 0xc0, !PT ;  /* 0x000000040b1c7812 */ /* 0x002fc400078ec0ff */
[----:B------:R-:W-:-:S04]  /*03e0*/  LEA.HI R11, R4, R9, RZ, 0x6 ;  /* 0x00000009040b7211 */ /* 0x000fc800078f30ff */
[----:B------:R-:W-:Y:S02]  /*03f0*/  LOP3.LUT R29, R11, 0xffffffc0, RZ, 0xc0, !PT ;  /* 0xffffffc00b1d7812 */ /* 0x000fe400078ec0ff */
[----:B---3--:R-:W-:-:S03]  /*0400*/  SEL R11, R13, RZ, P4 ;  /* 0x000000ff0d0b7207 */ /* 0x008fc60002000000 */
[----:B------:R-:W-:Y:S01]  /*0410*/  IMAD.IADD R29, R9, 0x1, -R29 ;  /* 0x00000001091d7824 */ /* 0x000fe200078e0a1d */
[----:B------:R-:W-:Y:S02]  /*0420*/  SHF.R.U32.HI R13, RZ, 0x1d, R11 ;  /* 0x0000001dff0d7819 */ /* 0x000fe4000001160b */
[----:B------:R-:W-:Y:S02]  /*0430*/  IADD3 R28, P3, R28, R25, RZ ;  /* 0x000000191c1c7210 */ /* 0x000fe40007f7e0ff */
[----:B------:R-:W-:Y:S01]  /*0440*/  SEL R26, R12, RZ, P4 ;  /* 0x000000ff0c1a7207 */ /* 0x000fe20002000000 */
[----:B------:R-:W-:Y:S01]  /*0450*/  IMAD R12, R8, 0x40, R29 ;  /* 0x00000040080c7824 */ /* 0x000fe200078e021d */
[----:B------:R-:W-:Y:S02]  /*0460*/  LOP3.LUT R29, R13, 0x4, RZ, 0xc0, !PT ;  /* 0x000000040d1d7812 */ /* 0x000fe400078ec0ff */
[----:B------:R-:W-:Y:S01]  /*0470*/  IADD3.X R13, RZ, R3, RZ, P3, !PT ;  /* 0x00000003ff0d7210 */ /* 0x000fe20001ffe4ff */
[----:B------:R-:W-:Y:S01]  /*0480*/  IMAD R12, R23, 0xbc0, R12 ;  /* 0x00000bc0170c7824 */ /* 0x000fe200078e020c */
[----:B------:R-:W-:-:S02]  /*0490*/  IADD3 R29, P6, R29, R26, RZ ;  /* 0x0000001a1d1d7210 */ /* 0x000fc40007fde0ff */
[----:B------:R-:W1:Y:S01]  /*04a0*/  LDC.64 R26, c[0x0][0x238] ;  /* 0x00008e00ff1a7b82 */ /* 0x000e620000000a00 */
[----:B------:R-:W-:Y:S02]  /*04b0*/  VIADD R3, R12, 0xffffda80 ;  /* 0xffffda800c037836 */ /* 0x000fe40000000000 */
[----:B------:R-:W-:Y:S02]  /*04c0*/  IMAD R25, R13, 0xbc, RZ ;  /* 0x000000bc0d197824 */ /* 0x000fe400078e02ff */
[----:B0-----:R-:W-:Y:S01]  /*04d0*/  IMAD.WIDE.U32 R12, R28, 0xbc, R16 ;  /* 0x000000bc1c0c7825 */ /* 0x001fe200078e0010 */
[----:B------:R-:W-:-:S03]  /*04e0*/  IADD3.X R11, RZ, R11, RZ, P6, !PT ;  /* 0x0000000bff0b7210 */ /* 0x000fc600037fe4ff */
[----:B------:R-:W-:Y:S02]  /*04f0*/  IMAD.IADD R13, R13, 0x1, R25 ;  /* 0x000000010d0d7824 */ /* 0x000fe400078e0219 */
[----:B------:R-:W-:Y:S02]  /*0500*/  IMAD R11, R11, 0x2f0, RZ ;  /* 0x000002f00b0b7824 */ /* 0x000fe400078e02ff */
[----:B------:R-:W-:Y:S01]  /*0510*/  IMAD.WIDE.U32 R12, R29, 0x2f0, R12 ;  /* 0x000002f01d0c7825 */ /* 0x000fe200078e000c */
[----:B------:R-:W-:Y:S02]  /*0520*/  ISETP.GT.AND P3, PT, R8, 0x95, !P0 ;  /* 0x000000950800780c */ /* 0x000fe40004764270 */
[----:B------:R-:W-:Y:S01]  /*0530*/  LEA.HI R4, R4, R9, RZ, 0x3 ;  /* 0x0000000904047211 */ /* 0x000fe200078f18ff */
[----:B------:R-:W-:Y:S02]  /*0540*/  IMAD.IADD R13, R13, 0x1, R11 ;  /* 0x000000010d0d7824 */ /* 0x000fe400078e020b */
[----:B------:R-:W-:-:S02]  /*0550*/  IMAD R23, R23, 0x2f0, RZ ;  /* 0x000002f017177824 */ /* 0x000fc400078e02ff */
[----:B------:R-:W-:-:S04]  /*0560*/  IMAD.WIDE R20, R3, 0x4, R20 ;  /* 0x0000000403147825 */ /* 0x000fc800078e0214 */
[----:B------:R-:W-:Y:S01]  /*0570*/  IMAD.WIDE R24, R23, 0x4, R12 ;  /* 0x0000000417187825 */ /* 0x000fe200078e020c */
[----:B------:R-:W-:-:S03]  /*0580*/  LOP3.LUT R12, R4, 0xfffffff8, RZ, 0xc0, !PT ;  /* 0xfffffff8040c7812 */ /* 0x000fc600078ec0ff */
[----:B------:R-:W-:Y:S02]  /*0590*/  IMAD.MOV.U32 R3, RZ, RZ, RZ ;  /* 0x000000ffff037224 */ /* 0x000fe400078e00ff */
[----:B------:R-:W-:Y:S01]  /*05a0*/  IMAD.IADD R9, R9, 0x1, -R12 ;  /* 0x0000000109097824 */ /* 0x000fe200078e0a0c */
[----:B------:R-:W-:-:S03]  /*05b0*/  CS2R R12, SRZ ;  /* 0x00000000000c7805 */ /* 0x000fc6000001ff00 */
[----:B------:R1:W2:Y:S02]  /*05c0*/  @P3 LDG.E.EL R3, desc[UR4][R20.64] ;  /* 0x0000000414033981 */ /* 0x0002a4000c2e1900 */
[----:B-1----:R-:W-:-:S05]  /*05d0*/  IMAD.WIDE R20, R2, 0x8, R26 ;  /* 0x0000000802147825 */ /* 0x002fca00078e021a */
[----:B------:R0:W3:Y:S01]  /*05e0*/  @P4 LDG.E.EL.64 R12, desc[UR4][R20.64] ;  /* 0x00000004140c4981 */ /* 0x0000e2000c2e1b00 */
[----:B------:R-:W-:Y:S02]  /*05f0*/  IMAD.MOV.U32 R4, RZ, RZ, RZ ;  /* 0x000000ffff047224 */ /* 0x000fe400078e00ff */
[----:B------:R-:W-:-:S05]  /*0600*/  IMAD.WIDE R24, R22, 0x4, R24 ;  /* 0x0000000416187825 */ /* 0x000fca00078e0218 */
[----:B------:R1:W2:Y:S01]  /*0610*/  @P4 LDG.E.EL R4, desc[UR4][R24.64] ;  /* 0x0000000418044981 */ /* 0x0002a2000c2e1900 */
[----:B0-----:R-:W-:Y:S01]  /*0620*/  CS2R R20, SRZ ;  /* 0x0000000000147805 */ /* 0x001fe2000001ff00 */
[----:B------:R-:W-:-:S04]  /*0630*/  IMAD.WIDE R26, R9, 0x8, R26 ;  /* 0x00000008091a7825 */ /* 0x000fc800078e021a */
[----:B-1----:R-:W-:Y:S01]  /*0640*/  IMAD.WIDE R24, R9, 0x8, R18 ;  /* 0x0000000809187825 */ /* 0x002fe200078e0212 */
[----:B------:R-:W-:-:S04]  /*0650*/  CS2R R18, SRZ ;  /* 0x0000000000127805 */ /* 0x000fc8000001ff00 */
[----:B------:R-:W2:Y:S04]  /*0660*/  @P3 LDG.E.EL.64 R20, desc[UR4][R24.64] ;  /* 0x0000000418143981 */ /* 0x000ea8000c2e1b00 */
[----:B------:R-:W2:Y:S01]  /*0670*/  @P3 LDG.E.EL.64 R18, desc[UR4][R26.64] ;  /* 0x000000041a123981 */ /* 0x000ea2000c2e1b00 */
[----:B---3--:R-:W-:-:S04]  /*0680*/  SEL R28, R13, RZ, P4 ;  /* 0x000000ff0d1c7207 */ /* 0x008fc80002000000 */
[----:B------:R-:W-:Y:S02]  /*0690*/  SHF.R.U32.HI R13, RZ, 0x1d, R28 ;  /* 0x0000001dff0d7819 */ /* 0x000fe4000001161c */
[----:B------:R-:W-:Y:S02]  /*06a0*/  SEL R12, R12, RZ, P4 ;  /* 0x000000ff0c0c7207 */ /* 0x000fe40002000000 */
[----:B------:R-:W-:-:S04]  /*06b0*/  LOP3.LUT R13, R13, 0x4, RZ, 0xc0, !PT ;  /* 0x000000040d0d7812 */ /* 0x000fc800078ec0ff */
[----:B------:R-:W-:-:S04]  /*06c0*/  IADD3 R13, P6, R13, R12, RZ ;  /* 0x0000000c0d0d7210 */ /* 0x000fc80007fde0ff */
[----:B------:R-:W-:-:S05]  /*06d0*/  IADD3.X R12, RZ, R28, RZ, P6, !PT ;  /* 0x0000001cff0c7210 */ /* 0x000fca00037fe4ff */
[----:B------:R-:W-:Y:S02]  /*06e0*/  IMAD R28, R12, 0xbc, RZ ;  /* 0x000000bc0c1c7824 */ /* 0x000fe400078e02ff */
[----:B------:R-:W-:-:S04]  /*06f0*/  IMAD.WIDE.U32 R12, R13, 0xbc, R16 ;  /* 0x000000bc0d0c7825 */ /* 0x000fc800078e0010 */
[----:B------:R-:W-:Y:S01]  /*0700*/  IMAD.IADD R13, R13, 0x1, R28 ;  /* 0x000000010d0d7824 */ /* 0x000fe200078e021c */
[----:B--2---:R-:W-:Y:S02]  /*0710*/  SEL R28, R21, RZ, P3 ;  /* 0x000000ff151c7207 */ /* 0x004fe40001800000 */
[----:B------:R-:W-:Y:S02]  /*0720*/  SEL R24, R19, RZ, P3 ;  /* 0x000000ff13187207 */ /* 0x000fe40001800000 */
[----:B------:R-:W-:Y:S02]  /*0730*/  SHF.R.U32.HI R21, RZ, 0x1d, R28 ;  /* 0x0000001dff157819 */ /* 0x000fe4000001161c */
[----:B------:R-:W-:Y:S02]  /*0740*/  SEL R20, R20, RZ, P3 ;  /* 0x000000ff14147207 */ /* 0x000fe40001800000 */
[----:B------:R-:W-:Y:S02]  /*0750*/  LOP3.LUT R21, R21, 0x4, RZ, 0xc0, !PT ;  /* 0x0000000415157812 */ /* 0x000fe400078ec0ff */
[----:B------:R-:W-:-:S02]  /*0760*/  SEL R19, R18, RZ, P3 ;  /* 0x000000ff12137207 */ /* 0x000fc40001800000 */
[----:B------:R-:W-:Y:S02]  /*0770*/  SHF.R.U32.HI R18, RZ, 0x1d, R24 ;  /* 0x0000001dff127819 */ /* 0x000fe40000011618 */
[----:B------:R-:W-:Y:S02]  /*0780*/  IADD3 R21, P6, R21, R20, RZ ;  /* 0x0000001415157210 */ /* 0x000fe40007fde0ff */
[----:B------:R-:W-:-:S03]  /*0790*/  LOP3.LUT R18, R18, 0x4, RZ, 0xc0, !PT ;  /* 0x0000000412127812 */ /* 0x000fc600078ec0ff */
[----:B------:R-:W-:Y:S01]  /*07a0*/  IMAD.X R25, RZ, RZ, R28, P6 ;  /* 0x000000ffff197224 */ /* 0x000fe200030e061c */
[----:B------:R-:W-:Y:S02]  /*07b0*/  IADD3 R27, P6, R18, R19, RZ ;  /* 0x00000013121b7210 */ /* 0x000fe40007fde0ff */
[----:B------:R-:W-:-:S06]  /*07c0*/  CS2R R18, SRZ ;  /* 0x0000000000127805 */ /* 0x000fcc000001ff00 */
[----:B------:R0:W2:Y:S01]  /*07d0*/  @P3 LDG.E.EL.64 R18, desc[UR4][R14.64] ;  /* 0x000000040e123981 */ /* 0x0000a2000c2e1b00 */
[----:B------:R-:W-:-:S04]  /*07e0*/  IMAD.WIDE.U32 R20, R21, 0xbc, R16 ;  /* 0x000000bc15147825 */ /* 0x000fc800078e0010 */
[----:B------:R-:W-:-:S04]  /*07f0*/  IMAD.WIDE.U32 R16, R27, 0xbc, R16 ;  /* 0x000000bc1b107825 */ /* 0x000fc800078e0010 */
[----:B------:R-:W-:Y:S01]  /*0800*/  IMAD.WIDE.U32 R12, R29, 0x2f0, R12 ;  /* 0x000002f01d0c7825 */ /* 0x000fe200078e000c */
[----:B0-----:R-:W0:Y:S03]  /*0810*/  LDC.64 R14, c[0x0][0x240] ;  /* 0x00009000ff0e7b82 */ /* 0x001e260000000a00 */
[----:B------:R-:W-:Y:S02]  /*0820*/  IMAD.X R24, RZ, RZ, R24, P6 ;  /* 0x000000ffff187224 */ /* 0x000fe400030e0618 */
[----:B------:R-:W-:Y:S02]  /*0830*/  IMAD R29, R25, 0xbc, RZ ;  /* 0x000000bc191d7824 */ /* 0x000fe400078e02ff */
[----:B------:R-:W-:Y:S02]  /*0840*/  IMAD R24, R24, 0xbc, RZ ;  /* 0x000000bc18187824 */ /* 0x000fe400078e02ff */
[----:B------:R-:W-:Y:S01]  /*0850*/  IMAD.IADD R13, R11, 0x1, R13 ;  /* 0x000000010b0d7824 */ /* 0x000fe200078e020d */
[----:B------:R-:W-:Y:S01]  /*0860*/  IADD3 R21, R21, R29, RZ ;  /* 0x0000001d15157210 */ /* 0x000fe20007ffe0ff */
[----:B------:R-:W-:-:S02]  /*0870*/  IMAD.IADD R17, R17, 0x1, R24 ;  /* 0x0000000111117824 */ /* 0x000fc400078e0218 */
[----:B------:R-:W-:Y:S01]  /*0880*/  IMAD.MOV.U32 R26, RZ, RZ, RZ ;  /* 0x000000ffff1a7224 */ /* 0x000fe200078e00ff */
[----:B--2---:R-:W-:Y:S02]  /*0890*/  SEL R19, R19, RZ, P3 ;  /* 0x000000ff13137207 */ /* 0x004fe40001800000 */
[----:B------:R-:W-:Y:S02]  /*08a0*/  SEL R27, R18, RZ, P3 ;  /* 0x000000ff121b7207 */ /* 0x000fe40001800000 */
[----:B------:R-:W-:-:S04]  /*08b0*/  SHF.R.U32.HI R18, RZ, 0x1d, R19 ;  /* 0x0000001dff127819 */ /* 0x000fc80000011613 */
[----:B------:R-:W-:-:S04]  /*08c0*/  LOP3.LUT R18, R18, 0x4, RZ, 0xc0, !PT ;  /* 0x0000000412127812 */ /* 0x000fc800078ec0ff */
[----:B------:R-:W-:-:S05]  /*08d0*/  IADD3 R25, P6, R18, R27, RZ ;  /* 0x0000001b12197210 */ /* 0x000fca0007fde0ff */
[----:B------:R-:W-:Y:S02]  /*08e0*/  IMAD.X R11, RZ, RZ, R19, P6 ;  /* 0x000000ffff0b7224 */ /* 0x000fe400030e0613 */
[----:B------:R-:W-:-:S04]  /*08f0*/  IMAD.WIDE.U32 R20, R25, 0x2f0, R20 ;  /* 0x000002f019147825 */ /* 0x000fc800078e0014 */
[----:B------:R-:W-:Y:S02]  /*0900*/  IMAD R11, R11, 0x2f0, RZ ;  /* 0x000002f00b0b7824 */ /* 0x000fe400078e02ff */
[----:B------:R-:W-:Y:S02]  /*0910*/  IMAD.WIDE R18, R23, 0x4, R12 ;  /* 0x0000000417127825 */ /* 0x000fe400078e020c */
[----:B------:R-:W1:Y:S02]  /*0920*/  LDC.64 R12, c[0x0][0x248] ;  /* 0x00009200ff0c7b82 */ /* 0x000e640000000a00 */
[----:B------:R-:W-:Y:S01]  /*0930*/  IMAD.WIDE.U32 R16, R25, 0x2f0, R16 ;  /* 0x000002f019107825 */ /* 0x000fe200078e0010 */
[----:B------:R-:W-:-:S03]  /*0940*/  IADD3 R21, R21, R11, RZ ;  /* 0x0000000b15157210 */ /* 0x000fc60007ffe0ff */
[----:B------:R-:W-:Y:S02]  /*0950*/  IMAD.IADD R17, R11, 0x1, R17 ;  /* 0x000000010b117824 */ /* 0x000fe400078e0211 */
[----:B------:R-:W-:-:S04]  /*0960*/  IMAD.WIDE R20, R23, 0x4, R20 ;  /* 0x0000000417147825 */ /* 0x000fc800078e0214 */
[----:B------:R-:W-:Y:S01]  /*0970*/  IMAD.WIDE R16, R23, 0x4, R16 ;  /* 0x0000000417107825 */ /* 0x000fe200078e0210 */
[----:B------:R-:W-:-:S03]  /*0980*/  CS2R R24, SRZ ;  /* 0x0000000000187805 */ /* 0x000fc6000001ff00 */
[----:B------:R-:W-:Y:S02]  /*0990*/  IMAD.MOV.U32 R11, RZ, RZ, RZ ;  /* 0x000000ffff0b7224 */ /* 0x000fe400078e00ff */
[----:B------:R-:W-:-:S04]  /*09a0*/  IMAD.WIDE R18, R22, 0x4, R18 ;  /* 0x0000000416127825 */ /* 0x000fc800078e0212 */
[----:B0-----:R-:W-:Y:S01]  /*09b0*/  IMAD.WIDE R22, R2, 0x4, R14 ;  /* 0x0000000402167825 */ /* 0x001fe200078e020e */
[----:B------:R0:W2:Y:S03]  /*09c0*/  @P4 LDG.E.EL R11, desc[UR4][R18.64] ;  /* 0x00000004120b4981 */ /* 0x0000a6000c2e1900 */
[----:B------:R-:W-:Y:S01]  /*09d0*/  IMAD.WIDE R20, R8, 0x4, R20 ;  /* 0x0000000408147825 */ /* 0x000fe200078e0214 */
[----:B------:R-:W-:-:S03]  /*09e0*/  MOV R2, RZ ;  /* 0x000000ff00027202 */ /* 0x000fc60000000f00 */
[----:B------:R-:W-:Y:S01]  /*09f0*/  IMAD.WIDE R16, R8, 0x4, R16 ;  /* 0x0000000408107825 */ /* 0x000fe200078e0210 */
[----:B------:R-:W3:Y:S01]  /*0a00*/  @P3 LDG.E.EL R25, desc[UR4][R20.64+-0x258] ;  /* 0xfffda80414193981 */ /* 0x000ee2000c2e1900 */
[----:B0-----:R-:W0:Y:S02]  /*0a10*/  LDC.64 R18, c[0x0][0x250] ;  /* 0x00009400ff127b82 */ /* 0x001e240000000a00 */
[----:B------:R-:W-:Y:S01]  /*0a20*/  IMAD.WIDE R14, R9, 0x4, R14 ;  /* 0x00000004090e7825 */ /* 0x000fe200078e020e */
[----:B------:R-:W5:Y:S03]  /*0a30*/  @P3 LDG.E.EL R24, desc[UR4][R16.64+-0x258] ;  /* 0xfffda80410183981 */ /* 0x000f66000c2e1900 */
[----:B------:R-:W-:Y:S01]  /*0a40*/  IMAD.MOV.U32 R9, RZ, RZ, RZ ;  /* 0x000000ffff097224 */ /* 0x000fe200078e00ff */
[----:B------:R-:W5:Y:S01]  /*0a50*/  @P3 LDG.E.EL R2, desc[UR4][R14.64] ;  /* 0x000000040e023981 */ /* 0x000f62000c2e1900 */
[----:B-1----:R-:W-:-:S04]  /*0a60*/  IMAD.WIDE R12, R10, 0x4, R12 ;  /* 0x000000040a0c7825 */ /* 0x002fc800078e020c */
[----:B------:R-:W5:Y:S01]  /*0a70*/  @P4 LDG.E.EL R9, desc[UR4][R22.64] ;  /* 0x0000000416094981 */ /* 0x000f62000c2e1900 */
[----:B------:R-:W-:-:S03]  /*0a80*/  IMAD.MOV.U32 R10, RZ, RZ, RZ ;  /* 0x000000ffff0a7224 */ /* 0x000fc600078e00ff */
[----:B------:R-:W5:Y:S04]  /*0a90*/  @P3 LDG.E.EL R26, desc[UR4][R12.64] ;  /* 0x000000040c1a3981 */ /* 0x000f68000c2e1900 */
[----:B------:R-:W5:Y:S01]  /*0aa0*/  @P4 LDG.E.EL R10, desc[UR4][R12.64] ;  /* 0x000000040c0a4981 */ /* 0x000f62000c2e1900 */
[----:B------:R-:W-:Y:S02]  /*0ab0*/  SEL R4, R4, RZ, P4 ;  /* 0x000000ff04047207 */ /* 0x000fe40002000000 */
[----:B------:R-:W-:Y:S02]  /*0ac0*/  ISETP.GE.AND P6, PT, R8, 0x96, PT ;  /* 0x000000960800780c */ /* 0x000fe40003fc6270 */
[----:B------:R-:W-:Y:S01]  /*0ad0*/  SEL R3, R3, RZ, P3 ;  /* 0x000000ff03037207 */ /* 0x000fe20001800000 */
[----:B0-----:R-:W-:Y:S01]  /*0ae0*/  IMAD.WIDE R18, R7, 0x4, R18 ;  /* 0x0000000407127825 */ /* 0x001fe200078e0212 */
[----:B----4-:R-:W-:-:S02]  /*0af0*/  SEL R5, R5, RZ, P2 ;  /* 0x000000ff05057207 */ /* 0x010fc40001000000 */
[----:B--2---:R-:W-:-:S05]  /*0b00*/  SEL R11, R11, RZ, P4 ;  /* 0x000000ff0b0b7207 */ /* 0x004fca0002000000 */
[----:B------:R-:W-:Y:S01]  /*0b10*/  FADD R11, -R4, R11 ;  /* 0x0000000b040b7221 */ /* 0x000fe20000000100 */
[----:B---3--:R-:W-:Y:S02]  /*0b20*/  SEL R25, R25, RZ, P3 ;  /* 0x000000ff19197207 */ /* 0x008fe40001800000 */
[----:B-----5:R-:W-:Y:S02]  /*0b30*/  SEL R24, R24, RZ, P3 ;  /* 0x000000ff18187207 */ /* 0x020fe40001800000 */
[----:B------:R-:W-:-:S03]  /*0b40*/  SEL R2, R2, RZ, P3 ;  /* 0x000000ff02027207 */ /* 0x000fc60001800000 */
[----:B------:R-:W-:Y:S01]  /*0b50*/  FADD R24, -R25, R24 ;  /* 0x0000001819187221 */ /* 0x000fe20000000100 */
[----:B------:R-:W-:-:S03]  /*0b60*/  SEL R9, R9, RZ, P4 ;  /* 0x000000ff09097207 */ /* 0x000fc60002000000 */
[----:B------:R-:W-:Y:S02]  /*0b70*/  FFMA R2, R24, R2, R25 ;  /* 0x0000000218027223 */ /* 0x000fe40000000019 */
[----:B------:R-:W-:Y:S01]  /*0b80*/  FFMA R8, R11, R9, R4 ;  /* 0x000000090b087223 */ /* 0x000fe20000000004 */
[----:B------:R-:W-:Y:S01]  /*0b90*/  SEL R9, R0, RZ, P4 ;  /* 0x000000ff00097207 */ /* 0x000fe20002000000 */
[----:B------:R-:W-:Y:S01]  /*0ba0*/  FADD R2, -R3, R2 ;  /* 0x0000000203027221 */ /* 0x000fe20000000100 */
[----:B------:R-:W-:Y:S02]  /*0bb0*/  SEL R10, R10, RZ, P4 ;  /* 0x000000ff0a0a7207 */ /* 0x000fe40002000000 */
[----:B------:R-:W-:Y:S01]  /*0bc0*/  SEL R26, R26, RZ, P3 ;  /* 0x000000ff1a1a7207 */ /* 0x000fe20001800000 */
[----:B------:R-:W-:Y:S01]  /*0bd0*/  FADD R8, -R9, R8 ;  /* 0x0000000809087221 */ /* 0x000fe20000000100 */
[----:B------:R-:W-:-:S03]  /*0be0*/  SEL R4, R6, RZ, P5 ;  /* 0x000000ff06047207 */ /* 0x000fc60002800000 */
[----:B------:R-:W-:Y:S01]  /*0bf0*/  @P1 FFMA R4, R8, R10, R9 ;  /* 0x0000000a08041223 */ /* 0x000fe20000000009 */
[----:B------:R-:W-:Y:S01]  /*0c00*/  @P6 FFMA R5, R2, R26, R3 ;  /* 0x0000001a02056223 */ /* 0x000fe20000000003 */
[----:B------:R-:W-:Y:S06]  /*0c10*/  @P0 EXIT ;  /* 0x000000000000094d */ /* 0x000fec0003800000 */
[----:B------:R-:W-:Y:S01]  /*0c20*/  STG.E.64 desc[UR4][R18.64], R4 ;  /* 0x0000000412007986 */ /* 0x000fe2000c101b04 */
[----:B------:R-:W-:Y:S05]  /*0c30*/  EXIT ;  /* 0x000000000000794d */ /* 0x000fea0003800000 */
.L_x_0:
[----:B------:R-:W-:-:S00]  /*0c40*/  BRA `(.L_x_0) ;  /* 0xfffffffc00fc7947 */ /* 0x000fc0000383ffff */
[----:B------:R-:W-:-:S00]  /*0c50*/  NOP ;  /* 0x0000000000007918 */ /* 0x000fc00000000000 */
        /* <DEDUP_REMOVED lines=10> */
.L_x_1:


//--------------------- .nv.constant0.triton_poi_fused_cat_83 --------------------------
	.section	.nv.constant0.triton_poi_fused_cat_83,"a",@progbits
	.sectionflags	@""
	.align	4
.nv.constant0.triton_poi_fused_cat_83:
	.zero		604
